//
// Generated by NVIDIA NVVM Compiler
//
// Compiler Build ID: CL-36424714
// Cuda compilation tools, release 13.0, V13.0.88
// Based on NVVM 20.0.0
//

.version 9.0
.target sm_100
.address_size 64

	// .globl	_Z2g2Pfx

.visible .entry _Z2g2Pfx(
	.param .u64 .ptr .align 1 _Z2g2Pfx_param_0,
	.param .u64 _Z2g2Pfx_param_1
)
{
	.reg .pred 	%p<3>;
	.reg .b32 	%r<2>;
	.reg .b32 	%f<8>;
	.reg .b64 	%rd<14>;

	ld.param.u64 	%rd7, [_Z2g2Pfx_param_0];
	ld.param.u64 	%rd5, [_Z2g2Pfx_param_1];
	cvta.to.global.u64 	%rd8, %rd7;
	mov.u32 	%r1, %tid.x;
	cvt.u64.u32 	%rd1, %r1;
	mul.wide.u32 	%rd9, %r1, 4;
	add.s64 	%rd2, %rd8, %rd9;
	mov.b64 	%rd13, 1;
$L__BB0_1:
	ld.global.f32 	%f1, [%rd2];
	bar.sync 	0;
	and.b64  	%rd10, %rd13, %rd1;
	setp.ne.s64 	%p1, %rd10, 0;
	@%p1 bra 	$L__BB0_3;
	shl.b64 	%rd11, %rd13, 2;
	add.s64 	%rd12, %rd2, %rd11;
	ld.global.f32 	%f2, [%rd12];
	add.f32 	%f3, %f1, %f2;
	mul.f32 	%f4, %f3, 0f3F000000;
	st.global.f32 	[%rd2], %f4;
	ld.global.f32 	%f5, [%rd12];
	sub.f32 	%f6, %f1, %f5;
	mul.f32 	%f7, %f6, 0f3F000000;
	st.global.f32 	[%rd12], %f7;
$L__BB0_3:
	bar.sync 	0;
	shl.b64 	%rd13, %rd13, 1;
	setp.lt.s64 	%p2, %rd13, %rd5;
	@%p2 bra 	$L__BB0_1;
	ret;

}


// ===== COMPILED SASS (sm_100) =====

	.target	sm_100

	.elftype	@"ET_EXEC"


//--------------------- .note.nv.tkinfo           --------------------------
	.section	.note.nv.tkinfo,"",@"SHT_NOTE"
	.sectionflags	@"SHF_NOTE_NV_TKINFO"
	.tkinfo
        /*0018*/ 	.word	0x00000002
        /*0030*/ 	.string	""
        /*0030*/ 	.string	"ptxas"
        /*0030*/ 	.string	"Cuda compilation tools, release 13.0, V13.0.88"
        /*0030*/ 	.string	"Build cuda_13.0.r13.0/compiler.36424714_0"
        /*0030*/ 	.string	"-arch sm_100 -m 64 "



//--------------------- .note.nv.cuinfo           --------------------------
	.section	.note.nv.cuinfo,"",@"SHT_NOTE"
	.sectionflags	@"SHF_NOTE_NV_CUINFO"
        /*0018*/ 	.short	0x0002
        /*001a*/ 	.short	0x0064
        /*001c*/ 	.short	0x0082
	.zero		2


//--------------------- .nv.info                  --------------------------
	.section	.nv.info,"",@"SHT_CUDA_INFO"
	.align	4


	//----- nvinfo : EIATTR_REGCOUNT
	.align		4
        /*0000*/ 	.byte	0x04, 0x2f
        /*0002*/ 	.short	(.L_1 - .L_0)
	.align		4
.L_0:
        /*0004*/ 	.word	index@(_Z2g2Pfx)
        /*0008*/ 	.word	0x00000010


	//----- nvinfo : EIATTR_FRAME_SIZE
	.align		4
.L_1:
        /*000c*/ 	.byte	0x04, 0x11
        /*000e*/ 	.short	(.L_3 - .L_2)
	.align		4
.L_2:
        /*0010*/ 	.word	index@(_Z2g2Pfx)
        /*0014*/ 	.word	0x00000000


	//----- nvinfo : EIATTR_MIN_STACK_SIZE
	.align		4
.L_3:
        /*0018*/ 	.byte	0x04, 0x12
        /*001a*/ 	.short	(.L_5 - .L_4)
	.align		4
.L_4:
        /*001c*/ 	.word	index@(_Z2g2Pfx)
        /*0020*/ 	.word	0x00000000
.L_5:


//--------------------- .nv.compat                --------------------------
	.section	.nv.compat,"",@"SHT_CUDA_COMPAT_INFO"
	.align	4
        /*0000*/ 	.byte	0x02, 0x09, 0x00, 0x00, 0x02, 0x02, 0x01, 0x00, 0x02, 0x05, 0x05, 0x00, 0x03, 0x07, 0x01, 0x01
        /*0010*/ 	.byte	0x02, 0x03, 0x00, 0x00, 0x02, 0x06, 0x01, 0x00, 0x04, 0x0b, 0x08, 0x00, 0x09, 0x00, 0x00, 0x00
        /*0020*/ 	.byte	0x00, 0x00, 0x00, 0x00


//--------------------- .nv.info._Z2g2Pfx         --------------------------
	.section	.nv.info._Z2g2Pfx,"",@"SHT_CUDA_INFO"
	.sectionflags	@""
	.align	4


	//----- nvinfo : EIATTR_CUDA_API_VERSION
	.align		4
        /*0000*/ 	.byte	0x04, 0x37
        /*0002*/ 	.short	(.L_7 - .L_6)
.L_6:
        /*0004*/ 	.word	0x00000082


	//----- nvinfo : EIATTR_KPARAM_INFO
	.align		4
.L_7:
        /*0008*/ 	.byte	0x04, 0x17
        /*000a*/ 	.short	(.L_9 - .L_8)
.L_8:
        /*000c*/ 	.word	0x00000000
        /*0010*/ 	.short	0x0001
        /*0012*/ 	.short	0x0008
        /*0014*/ 	.byte	0x00, 0xf0, 0x21, 0x00


	//----- nvinfo : EIATTR_KPARAM_INFO
	.align		4
.L_9:
        /*0018*/ 	.byte	0x04, 0x17
        /*001a*/ 	.short	(.L_11 - .L_10)
.L_10:
        /*001c*/ 	.word	0x00000000
        /*0020*/ 	.short	0x0000
        /*0022*/ 	.short	0x0000
        /*0024*/ 	.byte	0x00, 0xf5, 0x21, 0x00


	//----- nvinfo : EIATTR_SPARSE_MMA_MASK
	.align		4
.L_11:
        /*0028*/ 	.byte	0x03, 0x50
        /*002a*/ 	.short	0x0000


	//----- nvinfo : EIATTR_MAXREG_COUNT
	.align		4
        /*002c*/ 	.byte	0x03, 0x1b
        /*002e*/ 	.short	0x00ff


	//----- nvinfo : EIATTR_NUM_BARRIERS
	.align		4
        /*0030*/ 	.byte	0x02, 0x4c
        /*0032*/ 	.byte	0x01
	.zero		1


	//----- nvinfo : EIATTR_MERCURY_ISA_VERSION
	.align		4
        /*0034*/ 	.byte	0x03, 0x5f
        /*0036*/ 	.short	0x0101


	//----- nvinfo : EIATTR_VRC_CTA_INIT_COUNT
	.align		4
        /*0038*/ 	.byte	0x02, 0x4a
	.zero		1
	.zero		1


	//----- nvinfo : EIATTR_EXIT_INSTR_OFFSETS
	.align		4
        /*003c*/ 	.byte	0x04, 0x1c
        /*003e*/ 	.short	(.L_13 - .L_12)


	//   ....[0]....
.L_12:
        /*0040*/ 	.word	0x000001c0


	//----- nvinfo : EIATTR_CBANK_PARAM_SIZE
	.align		4
.L_13:
        /*0044*/ 	.byte	0x03, 0x19
        /*0046*/ 	.short	0x0010


	//----- nvinfo : EIATTR_PARAM_CBANK
	.align		4
        /*0048*/ 	.byte	0x04, 0x0a
        /*004a*/ 	.short	(.L_15 - .L_14)
	.align		4
.L_14:
        /*004c*/ 	.word	index@(.nv.constant0._Z2g2Pfx)
        /*0050*/ 	.short	0x0380
        /*0052*/ 	.short	0x0010


	//----- nvinfo : EIATTR_SW_WAR
	.align		4
.L_15:
        /*0054*/ 	.byte	0x04, 0x36
        /*0056*/ 	.short	(.L_17 - .L_16)
.L_16:
        /*0058*/ 	.word	0x00000008
.L_17:


//--------------------- .nv.callgraph             --------------------------
	.section	.nv.callgraph,"",@"SHT_CUDA_CALLGRAPH"
	.align	4
	.sectionentsize	8
	.align		4
        /*0000*/ 	.word	0x00000000
	.align		4
        /*0004*/ 	.word	0xffffffff
	.align		4
        /*0008*/ 	.word	0x00000000
	.align		4
        /*000c*/ 	.word	0xfffffffe
	.align		4
        /*0010*/ 	.word	0x00000000
	.align		4
        /*0014*/ 	.word	0xfffffffd
	.align		4
        /*0018*/ 	.word	0x00000000
	.align		4
        /*001c*/ 	.word	0xfffffffc


//--------------------- .text._Z2g2Pfx            --------------------------
	.section	.text._Z2g2Pfx,"ax",@progbits
	.align	128
        .global         _Z2g2Pfx
        .type           _Z2g2Pfx,@function
        .size           _Z2g2Pfx,(.L_x_2 - _Z2g2Pfx)
        .other          _Z2g2Pfx,@"STO_CUDA_ENTRY STV_DEFAULT"
_Z2g2Pfx:
.text._Z2g2Pfx:
[----:B------:R-:W-:Y:S01]  /*0000*/  LDC R1, c[0x0][0x37c] ;  /* 0x0000df00ff017b82 */ /* 0x000fe20000000800 */
[----:B------:R-:W0:Y:S07]  /*0010*/  S2R R11, SR_TID.X ;  /* 0x00000000000b7919 */ /* 0x000e2e0000002100 */
[----:B------:R-:W0:Y:S01]  /*0020*/  LDC.64 R2, c[0x0][0x380] ;  /* 0x0000e000ff027b82 */ /* 0x000e220000000a00 */
[----:B------:R-:W-:Y:S02]  /*0030*/  HFMA2 R6, -RZ, RZ, 0, 0 ;  /* 0x00000000ff067431 */ /* 0x000fe400000001ff */
[----:B------:R-:W-:Y:S01]  /*0040*/  IMAD.MOV.U32 R13, RZ, RZ, 0x1 ;  /* 0x00000001ff0d7424 */ /* 0x000fe200078e00ff */
[----:B------:R-:W1:Y:S01]  /*0050*/  LDCU.64 UR4, c[0x0][0x358] ;  /* 0x00006b00ff0477ac */ /* 0x000e620008000a00 */
[----:B------:R-:W2:Y:S02]  /*0060*/  LDCU.64 UR6, c[0x0][0x388] ;  /* 0x00007100ff0677ac */ /* 0x000ea40008000a00 */
[----:B012---:R-:W-:-:S07]  /*0070*/  IMAD.WIDE.U32 R2, R11, 0x4, R2 ;  /* 0x000000040b027825 */ /* 0x007fce00078e0002 */
.L_x_0:
[----:B------:R-:W-:Y:S01]  /*0080*/  LOP3.LUT P0, RZ, R13, R11, RZ, 0xc0, !PT ;  /* 0x0000000b0dff7212 */ /* 0x000fe2000780c0ff */
[----:B------:R-:W2:Y:S01]  /*0090*/  LDG.E R0, desc[UR4][R2.64] ;  /* 0x0000000402007981 */ /* 0x000ea2000c1e1900 */
[----:B------:R-:W-:Y:S02]  /*00a0*/  BAR.SYNC.DEFER_BLOCKING 0x0 ;  /* 0x0000000000007b1d */ /* 0x000fe40000010000 */
[----:B------:R-:W-:-:S13]  /*00b0*/  LOP3.LUT P0, RZ, R6, RZ, RZ, 0xc0, P0 ;  /* 0x000000ff06ff7212 */ /* 0x000fda000000c0ff */
[----:B------:R-:W-:-:S04]  /*00c0*/  @!P0 LEA R4, P1, R13, R2, 0x2 ;  /* 0x000000020d048211 */ /* 0x000fc800078210ff */
[----:B------:R-:W-:-:S05]  /*00d0*/  @!P0 LEA.HI.X R5, R13, R3, R6, 0x2, P1 ;  /* 0x000000030d058211 */ /* 0x000fca00008f1406 */
[----:B------:R-:W2:Y:S02]  /*00e0*/  @!P0 LDG.E R7, desc[UR4][R4.64] ;  /* 0x0000000404078981 */ /* 0x000ea4000c1e1900 */
[----:B--2---:R-:W-:-:S04]  /*00f0*/  @!P0 FADD R7, R0, R7 ;  /* 0x0000000700078221 */ /* 0x004fc80000000000 */
[----:B------:R-:W-:-:S05]  /*0100*/  @!P0 FMUL R7, R7, 0.5 ;  /* 0x3f00000007078820 */ /* 0x000fca0000400000 */
[----:B------:R0:W-:Y:S04]  /*0110*/  @!P0 STG.E desc[UR4][R2.64], R7 ;  /* 0x0000000702008986 */ /* 0x0001e8000c101904 */
[----:B------:R-:W2:Y:S01]  /*0120*/  @!P0 LDG.E R9, desc[UR4][R4.64] ;  /* 0x0000000404098981 */ /* 0x000ea2000c1e1900 */
[C---:B------:R-:W-:Y:S01]  /*0130*/  SHF.L.U64.HI R6, R13.reuse, 0x1, R6 ;  /* 0x000000010d067819 */ /* 0x040fe20000010206 */
[----:B------:R-:W-:Y:S02]  /*0140*/  IMAD.SHL.U32 R13, R13, 0x2, RZ ;  /* 0x000000020d0d7824 */ /* 0x000fe400078e00ff */
[----:B--2---:R-:W-:-:S04]  /*0150*/  @!P0 FADD R9, R0, -R9 ;  /* 0x8000000900098221 */ /* 0x004fc80000000000 */
[----:B------:R-:W-:-:S05]  /*0160*/  @!P0 FMUL R9, R9, 0.5 ;  /* 0x3f00000009098820 */ /* 0x000fca0000400000 */
[----:B------:R0:W-:Y:S01]  /*0170*/  @!P0 STG.E desc[UR4][R4.64], R9 ;  /* 0x0000000904008986 */ /* 0x0001e2000c101904 */
[----:B------:R-:W-:Y:S01]  /*0180*/  BAR.SYNC.DEFER_BLOCKING 0x0 ;  /* 0x0000000000007b1d */ /* 0x000fe20000010000 */
[----:B------:R-:W-:-:S04]  /*0190*/  ISETP.GE.U32.AND P0, PT, R13, UR6, PT ;  /* 0x000000060d007c0c */ /* 0x000fc8000bf06070 */
[----:B------:R-:W-:-:S13]  /*01a0*/  ISETP.GE.AND.EX P0, PT, R6, UR7, PT, P0 ;  /* 0x0000000706007c0c */ /* 0x000fda000bf06300 */
[----:B0-----:R-:W-:Y:S05]  /*01b0*/  @!P0 BRA `(.L_x_0) ;  /* 0xfffffffc00b08947 */ /* 0x001fea000383ffff */
[----:B------:R-:W-:Y:S05]  /*01c0*/  EXIT ;  /* 0x000000000000794d */ /* 0x000fea0003800000 */
.L_x_1:
[----:B------:R-:W-:-:S00]  /*01d0*/  BRA `(.L_x_1) ;  /* 0xfffffffc00fc7947 */ /* 0x000fc0000383ffff */
[----:B------:R-:W-:-:S00]  /*01e0*/  NOP ;  /* 0x0000000000007918 */ /* 0x000fc00000000000 */
        /* <DEDUP_REMOVED lines=9> */
.L_x_2:


//--------------------- .nv.shared.reserved.0     --------------------------
	.section	.nv.shared.reserved.0,"aw",@nobits
	.weak		__nv_reservedSMEM_offset_0_alias
	.size		__nv_reservedSMEM_offset_0_alias, 0, 64
	.other		__nv_reservedSMEM_offset_0_alias,@"STO_CUDA_RESERVED_SHARED STV_DEFAULT"
__nv_reservedSMEM_offset_0_alias:
	.zero		0
	.zero		64


//--------------------- .nv.constant0._Z2g2Pfx    --------------------------
	.section	.nv.constant0._Z2g2Pfx,"a",@progbits
	.sectionflags	@""
	.align	4
.nv.constant0._Z2g2Pfx:
	.zero		912


//--------------------- SYMBOLS --------------------------

	.type		.nv.reservedSmem.offset0,@object
	.size		.nv.reservedSmem.offset0,0x4
